	.headerflags	@"EF_CUDA_TEXMODE_UNIFIED EF_CUDA_64BIT_ADDRESS EF_CUDA_ACCELERATORS EF_CUDA_SM90 EF_CUDA_VIRTUAL_SM(EF_CUDA_SM90)"
	.elftype	@"ET_EXEC"


//--------------------- .nv.info                  --------------------------
	.section	.nv.info,"",@"SHT_CUDA_INFO"
	.align	4


	//----- nvinfo : EIATTR_REGCOUNT
	.align		4
        /*0000*/ 	.byte	0x04, 0x2f
        /*0002*/ 	.short	(.L_1 - .L_0)
	.align		4
.L_0:
        /*0004*/ 	.word	index@(triton_poi_fused_convolution_div_max_pool2d_with_indices_relu_sub_22)
        /*0008*/ 	.word	0x0000001f


	//----- nvinfo : EIATTR_MIN_STACK_SIZE
	.align		4
.L_1:
        /*000c*/ 	.byte	0x04, 0x12
        /*000e*/ 	.short	(.L_3 - .L_2)
	.align		4
.L_2:
        /*0010*/ 	.word	index@(triton_poi_fused_convolution_div_max_pool2d_with_indices_relu_sub_22)
        /*0014*/ 	.word	0x00000000


	//----- nvinfo : EIATTR_FRAME_SIZE
	.align		4
.L_3:
        /*0018*/ 	.byte	0x04, 0x11
        /*001a*/ 	.short	(.L_5 - .L_4)
	.align		4
.L_4:
        /*001c*/ 	.word	index@(triton_poi_fused_convolution_div_max_pool2d_with_indices_relu_sub_22)
        /*0020*/ 	.word	0x00000000


	//----- nvinfo : EIATTR_MIN_STACK_SIZE
	.align		4
.L_5:
        /*0024*/ 	.byte	0x04, 0x12
        /*0026*/ 	.short	(.L_7 - .L_6)
	.align		4
.L_6:
        /*0028*/ 	.word	index@(triton_poi_fused_convolution_div_max_pool2d_with_indices_relu_sub_22)
        /*002c*/ 	.word	0x00000000
.L_7:


//--------------------- .nv.info.triton_poi_fused_convolution_div_max_pool2d_with_indices_relu_sub_22 --------------------------
	.section	.nv.info.triton_poi_fused_convolution_div_max_pool2d_with_indices_relu_sub_22,"",@"SHT_CUDA_INFO"
	.sectionflags	@""
	.align	4


	//----- nvinfo : EIATTR_CUDA_API_VERSION
	.align		4
        /*0000*/ 	.byte	0x04, 0x37
        /*0002*/ 	.short	(.L_9 - .L_8)
.L_8:
        /*0004*/ 	.word	0x0000007c


	//----- nvinfo : EIATTR_KPARAM_INFO
	.align		4
.L_9:
        /*0008*/ 	.byte	0x04, 0x17
        /*000a*/ 	.short	(.L_11 - .L_10)
.L_10:
        /*000c*/ 	.word	0x00000000
        /*0010*/ 	.short	0x0004
        /*0012*/ 	.short	0x001c
        /*0014*/ 	.byte	0x00, 0xf0, 0x11, 0x00


	//----- nvinfo : EIATTR_KPARAM_INFO
	.align		4
.L_11:
        /*0018*/ 	.byte	0x04, 0x17
        /*001a*/ 	.short	(.L_13 - .L_12)
.L_12:
        /*001c*/ 	.word	0x00000000
        /*0020*/ 	.short	0x0003
        /*0022*/ 	.short	0x0018
        /*0024*/ 	.byte	0x00, 0xf0, 0x11, 0x00


	//----- nvinfo : EIATTR_KPARAM_INFO
	.align		4
.L_13:
        /*0028*/ 	.byte	0x04, 0x17
        /*002a*/ 	.short	(.L_15 - .L_14)
.L_14:
        /*002c*/ 	.word	0x00000000
        /*0030*/ 	.short	0x0002
        /*0032*/ 	.short	0x0010
        /*0034*/ 	.byte	0x00, 0xf4, 0x21, 0x00


	//----- nvinfo : EIATTR_KPARAM_INFO
	.align		4
.L_15:
        /*0038*/ 	.byte	0x04, 0x17
        /*003a*/ 	.short	(.L_17 - .L_16)
.L_16:
        /*003c*/ 	.word	0x00000000
        /*0040*/ 	.short	0x0001
        /*0042*/ 	.short	0x0008
        /*0044*/ 	.byte	0x00, 0xf4, 0x21, 0x00


	//----- nvinfo : EIATTR_KPARAM_INFO
	.align		4
.L_17:
        /*0048*/ 	.byte	0x04, 0x17
        /*004a*/ 	.short	(.L_19 - .L_18)
.L_18:
        /*004c*/ 	.word	0x00000000
        /*0050*/ 	.short	0x0000
        /*0052*/ 	.short	0x0000
        /*0054*/ 	.byte	0x00, 0xf4, 0x21, 0x00


	//----- nvinfo : EIATTR_SPARSE_MMA_MASK
	.align		4
.L_19:
        /*0058*/ 	.byte	0x03, 0x50
        /*005a*/ 	.short	0x0000


	//----- nvinfo : EIATTR_MAXREG_COUNT
	.align		4
        /*005c*/ 	.byte	0x03, 0x1b
        /*005e*/ 	.short	0x00ff


	//----- nvinfo : EIATTR_EXIT_INSTR_OFFSETS
	.align		4
        /*0060*/ 	.byte	0x04, 0x1c
        /*0062*/ 	.short	(.L_21 - .L_20)


	//   ....[0]....
.L_20:
        /*0064*/ 	.word	0x000005a0


	//   ....[1]....
        /*0068*/ 	.word	0x000005c0


	//----- nvinfo : EIATTR_REQNTID
	.align		4
.L_21:
        /*006c*/ 	.byte	0x04, 0x10
        /*006e*/ 	.short	(.L_23 - .L_22)
.L_22:
        /*0070*/ 	.word	0x00000080
        /*0074*/ 	.word	0x00000001
        /*0078*/ 	.word	0x00000001


	//----- nvinfo : EIATTR_CBANK_PARAM_SIZE
	.align		4
.L_23:
        /*007c*/ 	.byte	0x03, 0x19
        /*007e*/ 	.short	0x0020


	//----- nvinfo : EIATTR_PARAM_CBANK
	.align		4
        /*0080*/ 	.byte	0x04, 0x0a
        /*0082*/ 	.short	(.L_25 - .L_24)
	.align		4
.L_24:
        /*0084*/ 	.word	index@(.nv.constant0.triton_poi_fused_convolution_div_max_pool2d_with_indices_relu_sub_22)
        /*0088*/ 	.short	0x0210
        /*008a*/ 	.short	0x0020


	//----- nvinfo : EIATTR_SW_WAR
	.align		4
.L_25:
        /*008c*/ 	.byte	0x04, 0x36
        /*008e*/ 	.short	(.L_27 - .L_26)
.L_26:
        /*0090*/ 	.word	0x00000008
.L_27:


//--------------------- .nv.callgraph             --------------------------
	.section	.nv.callgraph,"",@"SHT_CUDA_CALLGRAPH"
	.align	4
	.sectionentsize	8
	.align		4
        /*0000*/ 	.word	0x00000000
	.align		4
        /*0004*/ 	.word	0xffffffff
	.align		4
        /*0008*/ 	.word	0x00000000
	.align		4
        /*000c*/ 	.word	0xfffffffe
	.align		4
        /*0010*/ 	.word	0x00000000
	.align		4
        /*0014*/ 	.word	0xfffffffd
	.align		4
        /*0018*/ 	.word	0x00000000
	.align		4
        /*001c*/ 	.word	0xfffffffc


//--------------------- .text.triton_poi_fused_convolution_div_max_pool2d_with_indices_relu_sub_22 --------------------------
	.section	.text.triton_poi_fused_convolution_div_max_pool2d_with_indices_relu_sub_22,"ax",@progbits
	.sectionflags	@"SHF_BARRIERS=1"
	.align	128
        .global         triton_poi_fused_convolution_div_max_pool2d_with_indices_relu_sub_22
        .type           triton_poi_fused_convolution_div_max_pool2d_with_indices_relu_sub_22,@function
        .size           triton_poi_fused_convolution_div_max_pool2d_with_indices_relu_sub_22,(.L_x_1 - triton_poi_fused_convolution_div_max_pool2d_with_indices_relu_sub_22)
        .other          triton_poi_fused_convolution_div_max_pool2d_with_indices_relu_sub_22,@"STO_CUDA_ENTRY STV_DEFAULT"
triton_poi_fused_convolution_div_max_pool2d_with_indices_relu_sub_22:
.text.triton_poi_fused_convolution_div_max_pool2d_with_indices_relu_sub_22:
[----:B------:R-:W0:Y:S01]  /*0000*/  LDC R1, c[0x0][0x28] ;  /* 0x00000a00ff017b82 */ /* 0x000e220000000800 */
[----:B------:R-:W1:Y:S07]  /*0010*/  S2R R2, SR_CTAID.Y ;  /* 0x0000000000027919 */ /* 0x000e6e0000002600 */
[----:B------:R-:W2:Y:S01]  /*0020*/  LDC.64 R16, c[0x0][0x210] ;  /* 0x00008400ff107b82 */ /* 0x000ea20000000a00 */
[----:B------:R-:W-:Y:S01]  /*0030*/  CS2R R18, SRZ ;  /* 0x0000000000127805 */ /* 0x000fe2000001ff00 */
[----:B------:R-:W-:Y:S01]  /*0040*/  ULDC.64 UR6, c[0x0][0x208] ;  /* 0x0000820000067ab9 */ /* 0x000fe20000000a00 */
[----:B------:R-:W3:Y:S01]  /*0050*/  S2R R21, SR_TID.X ;  /* 0x0000000000157919 */ /* 0x000ee20000002100 */
[----:B------:R-:W-:Y:S01]  /*0060*/  HFMA2.MMA R20, -RZ, RZ, 0, 0 ;  /* 0x00000000ff147435 */ /* 0x000fe200000001ff */
[----:B------:R-:W4:Y:S01]  /*0070*/  S2R R3, SR_CTAID.X ;  /* 0x0000000000037919 */ /* 0x000f220000002500 */
[----:B------:R-:W-:-:S02]  /*0080*/  IMAD.MOV.U32 R22, RZ, RZ, RZ ;  /* 0x000000ffff167224 */ /* 0x000fc400078e00ff */
[----:B-1----:R-:W-:-:S05]  /*0090*/  IMAD.SHL.U32 R0, R2, 0x400, RZ ;  /* 0x0000040002007824 */ /* 0x002fca00078e00ff */
[----:B---3--:R-:W-:Y:S02]  /*00a0*/  LOP3.LUT R6, R0, 0x7f, R21, 0xf8, !PT ;  /* 0x0000007f00067812 */ /* 0x008fe400078ef815 */
[----:B----4-:R-:W-:-:S03]  /*00b0*/  ISETP.GE.AND P0, PT, R3, 0x9, PT ;  /* 0x000000090300780c */ /* 0x010fc60003f06270 */
[C---:B------:R-:W-:Y:S01]  /*00c0*/  IMAD R5, R6.reuse, 0x9, R3 ;  /* 0x0000000906057824 */ /* 0x040fe200078e0203 */
[C---:B------:R-:W-:Y:S02]  /*00d0*/  LOP3.LUT R8, R6.reuse, 0x80, RZ, 0xfc, !PT ;  /* 0x0000008006087812 */ /* 0x040fe400078efcff */
[C---:B------:R-:W-:Y:S01]  /*00e0*/  LOP3.LUT R10, R6.reuse, 0x100, RZ, 0xfc, !PT ;  /* 0x00000100060a7812 */ /* 0x040fe200078efcff */
[----:B--2---:R-:W-:Y:S01]  /*00f0*/  IMAD.WIDE R4, R5, 0x4, R16 ;  /* 0x0000000405047825 */ /* 0x004fe200078e0210 */
[C---:B------:R-:W-:Y:S02]  /*0100*/  LOP3.LUT R12, R6.reuse, 0x180, RZ, 0xfc, !PT ;  /* 0x00000180060c7812 */ /* 0x040fe400078efcff */
[C---:B------:R-:W-:Y:S02]  /*0110*/  LOP3.LUT R14, R6.reuse, 0x200, RZ, 0xfc, !PT ;  /* 0x00000200060e7812 */ /* 0x040fe400078efcff */
[C---:B------:R-:W-:Y:S02]  /*0120*/  LOP3.LUT R24, R6.reuse, 0x280, RZ, 0xfc, !PT ;  /* 0x0000028006187812 */ /* 0x040fe400078efcff */
[----:B------:R-:W-:Y:S01]  /*0130*/  LOP3.LUT R26, R6, 0x300, RZ, 0xfc, !PT ;  /* 0x00000300061a7812 */ /* 0x000fe200078efcff */
[--C-:B------:R-:W-:Y:S01]  /*0140*/  IMAD R7, R8, 0x9, R3.reuse ;  /* 0x0000000908077824 */ /* 0x100fe200078e0203 */
[----:B------:R-:W-:Y:S01]  /*0150*/  LOP3.LUT R6, R6, 0x380, RZ, 0xfc, !PT ;  /* 0x0000038006067812 */ /* 0x000fe200078efcff */
[--C-:B------:R-:W-:Y:S01]  /*0160*/  IMAD R9, R10, 0x9, R3.reuse ;  /* 0x000000090a097824 */ /* 0x100fe200078e0203 */
[----:B------:R1:W2:Y:S01]  /*0170*/  @!P0 LDG.E.EL R18, desc[UR6][R4.64] ;  /* 0x0000000604128981 */ /* 0x0002a2000c2e1900 */
[----:B------:R-:W-:-:S02]  /*0180*/  IMAD R11, R12, 0x9, R3 ;  /* 0x000000090c0b7824 */ /* 0x000fc400078e0203 */
[--C-:B------:R-:W-:Y:S02]  /*0190*/  IMAD R25, R6, 0x9, R3.reuse ;  /* 0x0000000906197824 */ /* 0x100fe400078e0203 */
[--C-:B------:R-:W-:Y:S02]  /*01a0*/  IMAD R13, R14, 0x9, R3.reuse ;  /* 0x000000090e0d7824 */ /* 0x100fe400078e0203 */
[--C-:B------:R-:W-:Y:S02]  /*01b0*/  IMAD R15, R24, 0x9, R3.reuse ;  /* 0x00000009180f7824 */ /* 0x100fe400078e0203 */
[----:B------:R-:W-:Y:S02]  /*01c0*/  IMAD R23, R26, 0x9, R3 ;  /* 0x000000091a177824 */ /* 0x000fe400078e0203 */
[----:B-1----:R-:W-:-:S04]  /*01d0*/  IMAD.WIDE R4, R7, 0x4, R16 ;  /* 0x0000000407047825 */ /* 0x002fc800078e0210 */
[--C-:B------:R-:W-:Y:S01]  /*01e0*/  IMAD.WIDE R6, R9, 0x4, R16.reuse ;  /* 0x0000000409067825 */ /* 0x100fe200078e0210 */
[----:B------:R1:W3:Y:S03]  /*01f0*/  @!P0 LDG.E.EL R19, desc[UR6][R4.64] ;  /* 0x0000000604138981 */ /* 0x0002e6000c2e1900 */
[--C-:B------:R-:W-:Y:S01]  /*0200*/  IMAD.WIDE R8, R11, 0x4, R16.reuse ;  /* 0x000000040b087825 */ /* 0x100fe200078e0210 */
[----:B------:R-:W4:Y:S03]  /*0210*/  @!P0 LDG.E.EL R20, desc[UR6][R6.64] ;  /* 0x0000000606148981 */ /* 0x000f26000c2e1900 */
[--C-:B------:R-:W-:Y:S01]  /*0220*/  IMAD.WIDE R10, R13, 0x4, R16.reuse ;  /* 0x000000040d0a7825 */ /* 0x100fe200078e0210 */
[----:B------:R-:W5:Y:S03]  /*0230*/  @!P0 LDG.E.EL R22, desc[UR6][R8.64] ;  /* 0x0000000608168981 */ /* 0x000f66000c2e1900 */
[----:B------:R-:W-:-:S04]  /*0240*/  IMAD.WIDE R12, R15, 0x4, R16 ;  /* 0x000000040f0c7825 */ /* 0x000fc800078e0210 */
[----:B------:R-:W-:Y:S01]  /*0250*/  IMAD.WIDE R14, R23, 0x4, R16 ;  /* 0x00000004170e7825 */ /* 0x000fe200078e0210 */
[----:B------:R-:W-:-:S03]  /*0260*/  MOV R23, RZ ;  /* 0x000000ff00177202 */ /* 0x000fc60000000f00 */
[----:B------:R-:W-:Y:S01]  /*0270*/  IMAD.WIDE R16, R25, 0x4, R16 ;  /* 0x0000000419107825 */ /* 0x000fe200078e0210 */
[----:B------:R-:W-:Y:S02]  /*0280*/  CS2R R24, SRZ ;  /* 0x0000000000187805 */ /* 0x000fe4000001ff00 */
[----:B------:R-:W5:Y:S01]  /*0290*/  @!P0 LDG.E.EL R23, desc[UR6][R10.64] ;  /* 0x000000060a178981 */ /* 0x000f62000c2e1900 */
[----:B------:R-:W-:-:S03]  /*02a0*/  IMAD.MOV.U32 R26, RZ, RZ, RZ ;  /* 0x000000ffff1a7224 */ /* 0x000fc600078e00ff */
[----:B------:R1:W5:Y:S04]  /*02b0*/  @!P0 LDG.E.EL R24, desc[UR6][R12.64] ;  /* 0x000000060c188981 */ /* 0x000368000c2e1900 */
[----:B------:R1:W5:Y:S04]  /*02c0*/  @!P0 LDG.E.EL R25, desc[UR6][R14.64] ;  /* 0x000000060e198981 */ /* 0x000368000c2e1900 */
[----:B------:R-:W5:Y:S01]  /*02d0*/  @!P0 LDG.E.EL R26, desc[UR6][R16.64] ;  /* 0x00000006101a8981 */ /* 0x000f62000c2e1900 */
[----:B------:R-:W1:Y:S01]  /*02e0*/  S2UR UR5, SR_CgaCtaId ;  /* 0x00000000000579c3 */ /* 0x000e620000008800 */
[----:B------:R-:W-:Y:S01]  /*02f0*/  UMOV UR4, 0x400 ;  /* 0x0000040000047882 */ /* 0x000fe20000000000 */
[----:B-1----:R-:W-:-:S06]  /*0300*/  LOP3.LUT R4, R21, 0x7f, RZ, 0xc0, !PT ;  /* 0x0000007f15047812 */ /* 0x002fcc00078ec0ff */
[----:B0-----:R-:W0:Y:S01]  /*0310*/  LDC.64 R12, c[0x0][0x218] ;  /* 0x00008600ff0c7b82 */ /* 0x001e220000000a00 */
[----:B------:R-:W-:-:S06]  /*0320*/  UPRMT UR4, UR5, 0x654, UR4 ;  /* 0x0000065405047896 */ /* 0x000fcc0008000004 */
[----:B------:R-:W-:Y:S02]  /*0330*/  LEA R27, R4, UR4, 0x2 ;  /* 0x00000004041b7c11 */ /* 0x000fe4000f8e10ff */
[----:B------:R-:W-:-:S04]  /*0340*/  SHF.L.U32 R21, R21, 0x2, RZ ;  /* 0x0000000215157819 */ /* 0x000fc800000006ff */
[----:B------:R-:W-:-:S04]  /*0350*/  LOP3.LUT R21, R21, 0x1fc, RZ, 0xc0, !PT ;  /* 0x000001fc15157812 */ /* 0x000fc800078ec0ff */
[----:B------:R-:W-:Y:S02]  /*0360*/  LEA R28, R21, UR4, 0x2 ;  /* 0x00000004151c7c11 */ /* 0x000fe4000f8e10ff */
[----:B------:R-:W-:-:S04]  /*0370*/  LOP3.LUT R0, R0, R21, RZ, 0xfc, !PT ;  /* 0x0000001500007212 */ /* 0x000fc800078efcff */
[----:B------:R-:W-:Y:S01]  /*0380*/  SHF.R.S32.HI R15, RZ, 0x1f, R0 ;  /* 0x0000001fff0f7819 */ /* 0x000fe20000011400 */
[----:B--2---:R-:W-:Y:S04]  /*0390*/  STS [R27], R18 ;  /* 0x000000121b007388 */ /* 0x004fe80000000800 */
[----:B---3--:R1:W-:Y:S04]  /*03a0*/  STS [R27+0x200], R19 ;  /* 0x000200131b007388 */ /* 0x0083e80000000800 */
[----:B----4-:R-:W-:Y:S04]  /*03b0*/  STS [R27+0x400], R20 ;  /* 0x000400141b007388 */ /* 0x010fe80000000800 */
[----:B-----5:R-:W-:Y:S01]  /*03c0*/  STS [R27+0x600], R22 ;  /* 0x000600161b007388 */ /* 0x020fe20000000800 */
[----:B------:R-:W-:Y:S06]  /*03d0*/  BAR.SYNC.DEFER_BLOCKING 0x0 ;  /* 0x0000000000007b1d */ /* 0x000fec0000010000 */
[----:B------:R-:W2:Y:S02]  /*03e0*/  LDS.128 R8, [R28] ;  /* 0x000000001c087984 */ /* 0x000ea40000000c00 */
[----:B------:R-:W-:Y:S06]  /*03f0*/  BAR.SYNC.DEFER_BLOCKING 0x0 ;  /* 0x0000000000007b1d */ /* 0x000fec0000010000 */
[----:B------:R-:W-:Y:S04]  /*0400*/  STS [R27], R23 ;  /* 0x000000171b007388 */ /* 0x000fe80000000800 */
[----:B------:R-:W-:Y:S04]  /*0410*/  STS [R27+0x200], R24 ;  /* 0x000200181b007388 */ /* 0x000fe80000000800 */
[----:B------:R-:W-:Y:S04]  /*0420*/  STS [R27+0x400], R25 ;  /* 0x000400191b007388 */ /* 0x000fe80000000800 */
[----:B------:R-:W-:Y:S01]  /*0430*/  STS [R27+0x600], R26 ;  /* 0x0006001a1b007388 */ /* 0x000fe20000000800 */
[----:B------:R-:W-:Y:S01]  /*0440*/  BAR.SYNC.DEFER_BLOCKING 0x0 ;  /* 0x0000000000007b1d */ /* 0x000fe20000010000 */
[----:B-1----:R-:W-:-:S02]  /*0450*/  SHF.R.S32.HI R19, RZ, 0x15, R2 ;  /* 0x00000015ff137819 */ /* 0x002fc40000011402 */
[----:B------:R-:W-:-:S05]  /*0460*/  LEA.HI R2, R15, R0, RZ, 0x7 ;  /* 0x000000000f027211 */ /* 0x000fca00078f38ff */
[----:B------:R-:W1:Y:S01]  /*0470*/  LDC.64 R14, c[0x0][0x220] ;  /* 0x00008800ff0e7b82 */ /* 0x000e620000000a00 */
[----:B------:R-:W-:Y:S01]  /*0480*/  SGXT R19, R19, 0x1 ;  /* 0x000000011313781a */ /* 0x000fe20000000200 */
[----:B------:R-:W3:Y:S01]  /*0490*/  LDS.128 R4, [R28] ;  /* 0x000000001c047984 */ /* 0x000ee20000000c00 */
[----:B------:R-:W-:Y:S02]  /*04a0*/  LOP3.LUT R17, R2, 0xffffff80, RZ, 0xc0, !PT ;  /* 0xffffff8002117812 */ /* 0x000fe400078ec0ff */
[----:B------:R-:W-:-:S03]  /*04b0*/  LEA.HI R19, R19, R0, RZ, 0x7 ;  /* 0x0000000013137211 */ /* 0x000fc600078f38ff */
[----:B------:R-:W-:Y:S01]  /*04c0*/  IMAD.IADD R0, R0, 0x1, -R17 ;  /* 0x0000000100007824 */ /* 0x000fe200078e0a11 */
[----:B------:R-:W-:Y:S02]  /*04d0*/  IADD3 R19, R19, 0x200, RZ ;  /* 0x0000020013137810 */ /* 0x000fe40007ffe0ff */
[----:B------:R-:W-:Y:S01]  /*04e0*/  SHF.R.S32.HI R2, RZ, 0x7, R2 ;  /* 0x00000007ff027819 */ /* 0x000fe20000011402 */
[----:B------:R-:W-:Y:S01]  /*04f0*/  IMAD R0, R3, 0x80, R0 ;  /* 0x0000008003007824 */ /* 0x000fe200078e0200 */
[----:B------:R-:W-:-:S03]  /*0500*/  SHF.R.S32.HI R19, RZ, 0x7, R19 ;  /* 0x00000007ff137819 */ /* 0x000fc60000011413 */
[--C-:B------:R-:W-:Y:S02]  /*0510*/  IMAD R17, R2, 0x480, R0.reuse ;  /* 0x0000048002117824 */ /* 0x100fe400078e0200 */
[----:B------:R-:W-:Y:S02]  /*0520*/  IMAD R19, R19, 0x480, R0 ;  /* 0x0000048013137824 */ /* 0x000fe400078e0200 */
[----:B0-----:R-:W-:-:S04]  /*0530*/  IMAD.WIDE R2, R17, 0x4, R12 ;  /* 0x0000000411027825 */ /* 0x001fc800078e020c */
[----:B------:R-:W-:Y:S01]  /*0540*/  IMAD.WIDE R12, R19, 0x4, R12 ;  /* 0x00000004130c7825 */ /* 0x000fe200078e020c */
[----:B--2---:R0:W-:Y:S03]  /*0550*/  @!P0 STG.E.128 desc[UR6][R2.64], R8 ;  /* 0x0000000802008986 */ /* 0x0041e6000c101d06 */
[----:B-1----:R-:W-:-:S04]  /*0560*/  IMAD.WIDE R16, R17, 0x4, R14 ;  /* 0x0000000411107825 */ /* 0x002fc800078e020e */
[----:B------:R-:W-:Y:S01]  /*0570*/  IMAD.WIDE R14, R19, 0x4, R14 ;  /* 0x00000004130e7825 */ /* 0x000fe200078e020e */
[----:B---3--:R0:W-:Y:S04]  /*0580*/  @!P0 STG.E.128 desc[UR6][R12.64], R4 ;  /* 0x000000040c008986 */ /* 0x0081e8000c101d06 */
[----:B------:R0:W-:Y:S02]  /*0590*/  @!P0 STG.E.128 desc[UR6][R16.64], R8 ;  /* 0x0000000810008986 */ /* 0x0001e4000c101d06 */
[----:B0-----:R-:W-:Y:S05]  /*05a0*/  @P0 EXIT ;  /* 0x000000000000094d */ /* 0x001fea0003800000 */
[----:B------:R-:W-:Y:S01]  /*05b0*/  STG.E.128 desc[UR6][R14.64], R4 ;  /* 0x000000040e007986 */ /* 0x000fe2000c101d06 */
[----:B------:R-:W-:Y:S05]  /*05c0*/  EXIT ;  /* 0x000000000000794d */ /* 0x000fea0003800000 */
.L_x_0:
[----:B------:R-:W-:-:S00]  /*05d0*/  BRA `(.L_x_0) ;  /* 0xfffffffc00fc7947 */ /* 0x000fc0000383ffff */
[----:B------:R-:W-:-:S00]  /*05e0*/  NOP ;  /* 0x0000000000007918 */ /* 0x000fc00000000000 */
        /* <DEDUP_REMOVED lines=9> */
.L_x_1:


//--------------------- .nv.shared.triton_poi_fused_convolution_div_max_pool2d_with_indices_relu_sub_22 --------------------------
	.section	.nv.shared.triton_poi_fused_convolution_div_max_pool2d_with_indices_relu_sub_22,"aw",@nobits
	.sectionflags	@""
	.align	16
	.zero		1024


//--------------------- .nv.constant0.triton_poi_fused_convolution_div_max_pool2d_with_indices_relu_sub_22 --------------------------
	.section	.nv.constant0.triton_poi_fused_convolution_div_max_pool2d_with_indices_relu_sub_22,"a",@progbits
	.sectionflags	@""
	.align	4
.nv.constant0.triton_poi_fused_convolution_div_max_pool2d_with_indices_relu_sub_22:
	.zero		560
